//
// Generated by NVIDIA NVVM Compiler
//
// Compiler Build ID: CL-36424714
// Cuda compilation tools, release 13.0, V13.0.88
// Based on NVVM 20.0.0
//

.version 9.0
.target sm_100
.address_size 64

	// .globl	_Z14sumSingleBlockPi

.visible .entry _Z14sumSingleBlockPi(
	.param .u64 .ptr .align 1 _Z14sumSingleBlockPi_param_0
)
{
	.reg .pred 	%p<3>;
	.reg .b32 	%r<16>;
	.reg .b64 	%rd<7>;

	ld.param.u64 	%rd2, [_Z14sumSingleBlockPi_param_0];
	cvta.to.global.u64 	%rd1, %rd2;
	mov.u32 	%r1, %tid.x;
	mov.u32 	%r15, %ntid.x;
	shl.b32 	%r3, %r1, 1;
	mov.b32 	%r14, 1;
$L__BB0_1:
	setp.ge.u32 	%p1, %r1, %r15;
	@%p1 bra 	$L__BB0_3;
	mul.lo.s32 	%r9, %r3, %r14;
	add.s32 	%r10, %r9, %r14;
	mul.wide.s32 	%rd3, %r10, 4;
	add.s64 	%rd4, %rd1, %rd3;
	ld.global.u32 	%r11, [%rd4];
	mul.wide.s32 	%rd5, %r9, 4;
	add.s64 	%rd6, %rd1, %rd5;
	ld.global.u32 	%r12, [%rd6];
	add.s32 	%r13, %r12, %r11;
	st.global.u32 	[%rd6], %r13;
$L__BB0_3:
	shr.u32 	%r6, %r15, 1;
	shl.b32 	%r14, %r14, 1;
	setp.gt.u32 	%p2, %r15, 1;
	mov.u32 	%r15, %r6;
	@%p2 bra 	$L__BB0_1;
	ret;

}
	// .globl	_Z16mySumSingleBlockPi
.visible .entry _Z16mySumSingleBlockPi(
	.param .u64 .ptr .align 1 _Z16mySumSingleBlockPi_param_0
)
{
	.reg .pred 	%p<3>;
	.reg .b32 	%r<16>;
	.reg .b64 	%rd<7>;

	ld.param.u64 	%rd2, [_Z16mySumSingleBlockPi_param_0];
	cvta.to.global.u64 	%rd1, %rd2;
	mov.u32 	%r1, %tid.x;
	mov.u32 	%r15, %ntid.x;
	shl.b32 	%r3, %r1, 1;
	mov.b32 	%r14, 1;
$L__BB1_1:
	setp.ge.u32 	%p1, %r1, %r15;
	@%p1 bra 	$L__BB1_3;
	mul.lo.s32 	%r9, %r3, %r14;
	add.s32 	%r10, %r9, %r14;
	mul.wide.u32 	%rd3, %r10, 4;
	add.s64 	%rd4, %rd1, %rd3;
	ld.global.u32 	%r11, [%rd4];
	mul.wide.u32 	%rd5, %r9, 4;
	add.s64 	%rd6, %rd1, %rd5;
	ld.global.u32 	%r12, [%rd6];
	add.s32 	%r13, %r12, %r11;
	st.global.u32 	[%rd6], %r13;
$L__BB1_3:
	shr.u32 	%r6, %r15, 1;
	shl.b32 	%r14, %r14, 1;
	setp.gt.u32 	%p2, %r15, 1;
	mov.u32 	%r15, %r6;
	@%p2 bra 	$L__BB1_1;
	ret;

}


// ===== COMPILED SASS (sm_100) =====

	.target	sm_100

	.elftype	@"ET_EXEC"


//--------------------- .note.nv.tkinfo           --------------------------
	.section	.note.nv.tkinfo,"",@"SHT_NOTE"
	.sectionflags	@"SHF_NOTE_NV_TKINFO"
	.tkinfo
        /*0018*/ 	.word	0x00000002
        /*0030*/ 	.string	""
        /*0030*/ 	.string	"ptxas"
        /*0030*/ 	.string	"Cuda compilation tools, release 13.0, V13.0.88"
        /*0030*/ 	.string	"Build cuda_13.0.r13.0/compiler.36424714_0"
        /*0030*/ 	.string	"-arch sm_100 -m 64 "



//--------------------- .note.nv.cuinfo           --------------------------
	.section	.note.nv.cuinfo,"",@"SHT_NOTE"
	.sectionflags	@"SHF_NOTE_NV_CUINFO"
        /*0018*/ 	.short	0x0002
        /*001a*/ 	.short	0x0064
        /*001c*/ 	.short	0x0082
	.zero		2


//--------------------- .nv.info                  --------------------------
	.section	.nv.info,"",@"SHT_CUDA_INFO"
	.align	4


	//----- nvinfo : EIATTR_REGCOUNT
	.align		4
        /*0000*/ 	.byte	0x04, 0x2f
        /*0002*/ 	.short	(.L_1 - .L_0)
	.align		4
.L_0:
        /*0004*/ 	.word	index@(_Z14sumSingleBlockPi)
        /*0008*/ 	.word	0x0000000c


	//----- nvinfo : EIATTR_FRAME_SIZE
	.align		4
.L_1:
        /*000c*/ 	.byte	0x04, 0x11
        /*000e*/ 	.short	(.L_3 - .L_2)
	.align		4
.L_2:
        /*0010*/ 	.word	index@(_Z14sumSingleBlockPi)
        /*0014*/ 	.word	0x00000000


	//----- nvinfo : EIATTR_REGCOUNT
	.align		4
.L_3:
        /*0018*/ 	.byte	0x04, 0x2f
        /*001a*/ 	.short	(.L_5 - .L_4)
	.align		4
.L_4:
        /*001c*/ 	.word	index@(_Z16mySumSingleBlockPi)
        /*0020*/ 	.word	0x0000000c


	//----- nvinfo : EIATTR_FRAME_SIZE
	.align		4
.L_5:
        /*0024*/ 	.byte	0x04, 0x11
        /*0026*/ 	.short	(.L_7 - .L_6)
	.align		4
.L_6:
        /*0028*/ 	.word	index@(_Z16mySumSingleBlockPi)
        /*002c*/ 	.word	0x00000000


	//----- nvinfo : EIATTR_MIN_STACK_SIZE
	.align		4
.L_7:
        /*0030*/ 	.byte	0x04, 0x12
        /*0032*/ 	.short	(.L_9 - .L_8)
	.align		4
.L_8:
        /*0034*/ 	.word	index@(_Z16mySumSingleBlockPi)
        /*0038*/ 	.word	0x00000000


	//----- nvinfo : EIATTR_MIN_STACK_SIZE
	.align		4
.L_9:
        /*003c*/ 	.byte	0x04, 0x12
        /*003e*/ 	.short	(.L_11 - .L_10)
	.align		4
.L_10:
        /*0040*/ 	.word	index@(_Z14sumSingleBlockPi)
        /*0044*/ 	.word	0x00000000
.L_11:


//--------------------- .nv.compat                --------------------------
	.section	.nv.compat,"",@"SHT_CUDA_COMPAT_INFO"
	.align	4
        /*0000*/ 	.byte	0x02, 0x09, 0x00, 0x00, 0x02, 0x02, 0x01, 0x00, 0x02, 0x05, 0x05, 0x00, 0x03, 0x07, 0x01, 0x01
        /*0010*/ 	.byte	0x02, 0x03, 0x00, 0x00, 0x02, 0x06, 0x01, 0x00, 0x04, 0x0b, 0x08, 0x00, 0x09, 0x00, 0x00, 0x00
        /*0020*/ 	.byte	0x00, 0x00, 0x00, 0x00


//--------------------- .nv.info._Z16mySumSingleBlockPi --------------------------
	.section	.nv.info._Z16mySumSingleBlockPi,"",@"SHT_CUDA_INFO"
	.sectionflags	@""
	.align	4


	//----- nvinfo : EIATTR_CUDA_API_VERSION
	.align		4
        /*0000*/ 	.byte	0x04, 0x37
        /*0002*/ 	.short	(.L_13 - .L_12)
.L_12:
        /*0004*/ 	.word	0x00000082


	//----- nvinfo : EIATTR_KPARAM_INFO
	.align		4
.L_13:
        /*0008*/ 	.byte	0x04, 0x17
        /*000a*/ 	.short	(.L_15 - .L_14)
.L_14:
        /*000c*/ 	.word	0x00000000
        /*0010*/ 	.short	0x0000
        /*0012*/ 	.short	0x0000
        /*0014*/ 	.byte	0x00, 0xf5, 0x21, 0x00


	//----- nvinfo : EIATTR_SPARSE_MMA_MASK
	.align		4
.L_15:
        /*0018*/ 	.byte	0x03, 0x50
        /*001a*/ 	.short	0x0000


	//----- nvinfo : EIATTR_MAXREG_COUNT
	.align		4
        /*001c*/ 	.byte	0x03, 0x1b
        /*001e*/ 	.short	0x00ff


	//----- nvinfo : EIATTR_MERCURY_ISA_VERSION
	.align		4
        /*0020*/ 	.byte	0x03, 0x5f
        /*0022*/ 	.short	0x0101


	//----- nvinfo : EIATTR_VRC_CTA_INIT_COUNT
	.align		4
        /*0024*/ 	.byte	0x02, 0x4a
	.zero		1
	.zero		1


	//----- nvinfo : EIATTR_EXIT_INSTR_OFFSETS
	.align		4
        /*0028*/ 	.byte	0x04, 0x1c
        /*002a*/ 	.short	(.L_17 - .L_16)


	//   ....[0]....
.L_16:
        /*002c*/ 	.word	0x00000180


	//----- nvinfo : EIATTR_CRS_STACK_SIZE
	.align		4
.L_17:
        /*0030*/ 	.byte	0x04, 0x1e
        /*0032*/ 	.short	(.L_19 - .L_18)
.L_18:
        /*0034*/ 	.word	0x00000000


	//----- nvinfo : EIATTR_CBANK_PARAM_SIZE
	.align		4
.L_19:
        /*0038*/ 	.byte	0x03, 0x19
        /*003a*/ 	.short	0x0008


	//----- nvinfo : EIATTR_PARAM_CBANK
	.align		4
        /*003c*/ 	.byte	0x04, 0x0a
        /*003e*/ 	.short	(.L_21 - .L_20)
	.align		4
.L_20:
        /*0040*/ 	.word	index@(.nv.constant0._Z16mySumSingleBlockPi)
        /*0044*/ 	.short	0x0380
        /*0046*/ 	.short	0x0008


	//----- nvinfo : EIATTR_SW_WAR
	.align		4
.L_21:
        /*0048*/ 	.byte	0x04, 0x36
        /*004a*/ 	.short	(.L_23 - .L_22)
.L_22:
        /*004c*/ 	.word	0x00000008
.L_23:


//--------------------- .nv.info._Z14sumSingleBlockPi --------------------------
	.section	.nv.info._Z14sumSingleBlockPi,"",@"SHT_CUDA_INFO"
	.sectionflags	@""
	.align	4


	//----- nvinfo : EIATTR_CUDA_API_VERSION
	.align		4
        /*0000*/ 	.byte	0x04, 0x37
        /*0002*/ 	.short	(.L_25 - .L_24)
.L_24:
        /*0004*/ 	.word	0x00000082


	//----- nvinfo : EIATTR_KPARAM_INFO
	.align		4
.L_25:
        /*0008*/ 	.byte	0x04, 0x17
        /*000a*/ 	.short	(.L_27 - .L_26)
.L_26:
        /*000c*/ 	.word	0x00000000
        /*0010*/ 	.short	0x0000
        /*0012*/ 	.short	0x0000
        /*0014*/ 	.byte	0x00, 0xf5, 0x21, 0x00


	//----- nvinfo : EIATTR_SPARSE_MMA_MASK
	.align		4
.L_27:
        /*0018*/ 	.byte	0x03, 0x50
        /*001a*/ 	.short	0x0000


	//----- nvinfo : EIATTR_MAXREG_COUNT
	.align		4
        /*001c*/ 	.byte	0x03, 0x1b
        /*001e*/ 	.short	0x00ff


	//----- nvinfo : EIATTR_MERCURY_ISA_VERSION
	.align		4
        /*0020*/ 	.byte	0x03, 0x5f
        /*0022*/ 	.short	0x0101


	//----- nvinfo : EIATTR_VRC_CTA_INIT_COUNT
	.align		4
        /*0024*/ 	.byte	0x02, 0x4a
	.zero		1
	.zero		1


	//----- nvinfo : EIATTR_EXIT_INSTR_OFFSETS
	.align		4
        /*0028*/ 	.byte	0x04, 0x1c
        /*002a*/ 	.short	(.L_29 - .L_28)


	//   ....[0]....
.L_28:
        /*002c*/ 	.word	0x00000180


	//----- nvinfo : EIATTR_CRS_STACK_SIZE
	.align		4
.L_29:
        /*0030*/ 	.byte	0x04, 0x1e
        /*0032*/ 	.short	(.L_31 - .L_30)
.L_30:
        /*0034*/ 	.word	0x00000000


	//----- nvinfo : EIATTR_CBANK_PARAM_SIZE
	.align		4
.L_31:
        /*0038*/ 	.byte	0x03, 0x19
        /*003a*/ 	.short	0x0008


	//----- nvinfo : EIATTR_PARAM_CBANK
	.align		4
        /*003c*/ 	.byte	0x04, 0x0a
        /*003e*/ 	.short	(.L_33 - .L_32)
	.align		4
.L_32:
        /*0040*/ 	.word	index@(.nv.constant0._Z14sumSingleBlockPi)
        /*0044*/ 	.short	0x0380
        /*0046*/ 	.short	0x0008


	//----- nvinfo : EIATTR_SW_WAR
	.align		4
.L_33:
        /*0048*/ 	.byte	0x04, 0x36
        /*004a*/ 	.short	(.L_35 - .L_34)
.L_34:
        /*004c*/ 	.word	0x00000008
.L_35:


//--------------------- .nv.callgraph             --------------------------
	.section	.nv.callgraph,"",@"SHT_CUDA_CALLGRAPH"
	.align	4
	.sectionentsize	8
	.align		4
        /*0000*/ 	.word	0x00000000
	.align		4
        /*0004*/ 	.word	0xffffffff
	.align		4
        /*0008*/ 	.word	0x00000000
	.align		4
        /*000c*/ 	.word	0xfffffffe
	.align		4
        /*0010*/ 	.word	0x00000000
	.align		4
        /*0014*/ 	.word	0xfffffffd
	.align		4
        /*0018*/ 	.word	0x00000000
	.align		4
        /*001c*/ 	.word	0xfffffffc


//--------------------- .text._Z16mySumSingleBlockPi --------------------------
	.section	.text._Z16mySumSingleBlockPi,"ax",@progbits
	.align	128
        .global         _Z16mySumSingleBlockPi
        .type           _Z16mySumSingleBlockPi,@function
        .size           _Z16mySumSingleBlockPi,(.L_x_8 - _Z16mySumSingleBlockPi)
        .other          _Z16mySumSingleBlockPi,@"STO_CUDA_ENTRY STV_DEFAULT"
_Z16mySumSingleBlockPi:
.text._Z16mySumSingleBlockPi:
[----:B------:R-:W-:Y:S01]  /*0000*/  LDC R1, c[0x0][0x37c] ;  /* 0x0000df00ff017b82 */ /* 0x000fe20000000800 */
[----:B------:R-:W0:Y:S07]  /*0010*/  S2R R8, SR_TID.X ;  /* 0x0000000000087919 */ /* 0x000e2e0000002100 */
[----:B------:R-:W1:Y:S01]  /*0020*/  LDC.64 R6, c[0x0][0x380] ;  /* 0x0000e000ff067b82 */ /* 0x000e620000000a00 */
[----:B------:R-:W2:Y:S01]  /*0030*/  LDCU.64 UR8, c[0x0][0x358] ;  /* 0x00006b00ff0877ac */ /* 0x000ea20008000a00 */
[----:B------:R-:W3:Y:S01]  /*0040*/  LDCU UR4, c[0x0][0x360] ;  /* 0x00006c00ff0477ac */ /* 0x000ee20008000800 */
[----:B------:R-:W-:Y:S01]  /*0050*/  UMOV UR6, 0x1 ;  /* 0x0000000100067882 */ /* 0x000fe20000000000 */
[----:B0-23--:R-:W-:-:S07]  /*0060*/  SHF.L.U32 R0, R8, 0x1, RZ ;  /* 0x0000000108007819 */ /* 0x00dfce00000006ff */
.L_x_2:
[----:B------:R-:W-:Y:S01]  /*0070*/  ISETP.GE.U32.AND P0, PT, R8, UR4, PT ;  /* 0x0000000408007c0c */ /* 0x000fe2000bf06070 */
[----:B------:R-:W-:-:S12]  /*0080*/  BSSY.RECONVERGENT B0, `(.L_x_0) ;  /* 0x000000a000007945 */ /* 0x000fd80003800200 */
[----:B0-----:R-:W-:Y:S05]  /*0090*/  @P0 BRA `(.L_x_1) ;  /* 0x0000000000200947 */ /* 0x001fea0003800000 */
[----:B------:R-:W-:-:S05]  /*00a0*/  IMAD R5, R0, UR6, RZ ;  /* 0x0000000600057c24 */ /* 0x000fca000f8e02ff */
[C---:B------:R-:W-:Y:S01]  /*00b0*/  IADD3 R3, PT, PT, R5.reuse, UR6, RZ ;  /* 0x0000000605037c10 */ /* 0x040fe2000fffe0ff */
[----:B-1----:R-:W-:-:S04]  /*00c0*/  IMAD.WIDE.U32 R4, R5, 0x4, R6 ;  /* 0x0000000405047825 */ /* 0x002fc800078e0006 */
[----:B------:R-:W-:Y:S01]  /*00d0*/  IMAD.WIDE.U32 R2, R3, 0x4, R6 ;  /* 0x0000000403027825 */ /* 0x000fe200078e0006 */
[----:B------:R-:W2:Y:S05]  /*00e0*/  LDG.E R9, desc[UR8][R4.64] ;  /* 0x0000000804097981 */ /* 0x000eaa000c1e1900 */
[----:B------:R-:W2:Y:S02]  /*00f0*/  LDG.E R2, desc[UR8][R2.64] ;  /* 0x0000000802027981 */ /* 0x000ea4000c1e1900 */
[----:B--2---:R-:W-:-:S05]  /*0100*/  IADD3 R9, PT, PT, R2, R9, RZ ;  /* 0x0000000902097210 */ /* 0x004fca0007ffe0ff */
[----:B------:R0:W-:Y:S02]  /*0110*/  STG.E desc[UR8][R4.64], R9 ;  /* 0x0000000904007986 */ /* 0x0001e4000c101908 */
.L_x_1:
[----:B------:R-:W-:Y:S05]  /*0120*/  BSYNC.RECONVERGENT B0 ;  /* 0x0000000000007941 */ /* 0x000fea0003800200 */
.L_x_0:
[----:B------:R-:W-:Y:S02]  /*0130*/  UISETP.GT.U32.AND UP0, UPT, UR4, 0x1, UPT ;  /* 0x000000010400788c */ /* 0x000fe4000bf04070 */
[----:B------:R-:W-:Y:S02]  /*0140*/  USHF.R.U32.HI UR5, URZ, 0x1, UR4 ;  /* 0x00000001ff057899 */ /* 0x000fe40008011604 */
[----:B------:R-:W-:-:S05]  /*0150*/  USHF.L.U32 UR6, UR6, 0x1, URZ ;  /* 0x0000000106067899 */ /* 0x000fca00080006ff */
[----:B------:R-:W-:Y:S01]  /*0160*/  UMOV UR4, UR5 ;  /* 0x0000000500047c82 */ /* 0x000fe20008000000 */
[----:B------:R-:W-:Y:S06]  /*0170*/  BRA.U UP0, `(.L_x_2) ;  /* 0xfffffffd00bc7547 */ /* 0x000fec000b83ffff */
[----:B------:R-:W-:Y:S05]  /*0180*/  EXIT ;  /* 0x000000000000794d */ /* 0x000fea0003800000 */
.L_x_3:
[----:B------:R-:W-:-:S00]  /*0190*/  BRA `(.L_x_3) ;  /* 0xfffffffc00fc7947 */ /* 0x000fc0000383ffff */
[----:B------:R-:W-:-:S00]  /*01a0*/  NOP ;  /* 0x0000000000007918 */ /* 0x000fc00000000000 */
        /* <DEDUP_REMOVED lines=13> */
.L_x_8:


//--------------------- .text._Z14sumSingleBlockPi --------------------------
	.section	.text._Z14sumSingleBlockPi,"ax",@progbits
	.align	128
        .global         _Z14sumSingleBlockPi
        .type           _Z14sumSingleBlockPi,@function
        .size           _Z14sumSingleBlockPi,(.L_x_9 - _Z14sumSingleBlockPi)
        .other          _Z14sumSingleBlockPi,@"STO_CUDA_ENTRY STV_DEFAULT"
_Z14sumSingleBlockPi:
.text._Z14sumSingleBlockPi:
[----:B------:R-:W-:Y:S01]  /*0000*/  LDC R1, c[0x0][0x37c] ;  /* 0x0000df00ff017b82 */ /* 0x000fe20000000800 */
[----:B------:R-:W0:Y:S07]  /*0010*/  S2R R8, SR_TID.X ;  /* 0x0000000000087919 */ /* 0x000e2e0000002100 */
[----:B------:R-:W1:Y:S01]  /*0020*/  LDC.64 R6, c[0x0][0x380] ;  /* 0x0000e000ff067b82 */ /* 0x000e620000000a00 */
[----:B------:R-:W2:Y:S01]  /*0030*/  LDCU.64 UR8, c[0x0][0x358] ;  /* 0x00006b00ff0877ac */ /* 0x000ea20008000a00 */
[----:B------:R-:W3:Y:S01]  /*0040*/  LDCU UR4, c[0x0][0x360] ;  /* 0x00006c00ff0477ac */ /* 0x000ee20008000800 */
[----:B------:R-:W-:Y:S01]  /*0050*/  UMOV UR6, 0x1 ;  /* 0x0000000100067882 */ /* 0x000fe20000000000 */
[----:B0-23--:R-:W-:-:S07]  /*0060*/  SHF.L.U32 R0, R8, 0x1, RZ ;  /* 0x0000000108007819 */ /* 0x00dfce00000006ff */
.L_x_6:
[----:B------:R-:W-:Y:S01]  /*0070*/  ISETP.GE.U32.AND P0, PT, R8, UR4, PT ;  /* 0x0000000408007c0c */ /* 0x000fe2000bf06070 */
[----:B------:R-:W-:-:S12]  /*0080*/  BSSY.RECONVERGENT B0, `(.L_x_4) ;  /* 0x000000a000007945 */ /* 0x000fd80003800200 */
[----:B0-----:R-:W-:Y:S05]  /*0090*/  @P0 BRA `(.L_x_5) ;  /* 0x0000000000200947 */ /* 0x001fea0003800000 */
[----:B------:R-:W-:-:S05]  /*00a0*/  IMAD R5, R0, UR6, RZ ;  /* 0x0000000600057c24 */ /* 0x000fca000f8e02ff */
[C---:B------:R-:W-:Y:S01]  /*00b0*/  IADD3 R3, PT, PT, R5.reuse, UR6, RZ ;  /* 0x0000000605037c10 */ /* 0x040fe2000fffe0ff */
[----:B-1----:R-:W-:-:S04]  /*00c0*/  IMAD.WIDE R4, R5, 0x4, R6 ;  /* 0x0000000405047825 */ /* 0x002fc800078e0206 */
[----:B------:R-:W-:Y:S01]  /*00d0*/  IMAD.WIDE R2, R3, 0x4, R6 ;  /* 0x0000000403027825 */ /* 0x000fe200078e0206 */
[----:B------:R-:W2:Y:S05]  /*00e0*/  LDG.E R9, desc[UR8][R4.64] ;  /* 0x0000000804097981 */ /* 0x000eaa000c1e1900 */
[----:B------:R-:W2:Y:S02]  /*00f0*/  LDG.E R2, desc[UR8][R2.64] ;  /* 0x0000000802027981 */ /* 0x000ea4000c1e1900 */
[----:B--2---:R-:W-:-:S05]  /*0100*/  IADD3 R9, PT, PT, R2, R9, RZ ;  /* 0x0000000902097210 */ /* 0x004fca0007ffe0ff */
[----:B------:R0:W-:Y:S02]  /*0110*/  STG.E desc[UR8][R4.64], R9 ;  /* 0x0000000904007986 */ /* 0x0001e4000c101908 */
.L_x_5:
[----:B------:R-:W-:Y:S05]  /*0120*/  BSYNC.RECONVERGENT B0 ;  /* 0x0000000000007941 */ /* 0x000fea0003800200 */
.L_x_4:
[----:B------:R-:W-:Y:S02]  /*0130*/  UISETP.GT.U32.AND UP0, UPT, UR4, 0x1, UPT ;  /* 0x000000010400788c */ /* 0x000fe4000bf04070 */
[----:B------:R-:W-:Y:S02]  /*0140*/  USHF.R.U32.HI UR5, URZ, 0x1, UR4 ;  /* 0x00000001ff057899 */ /* 0x000fe40008011604 */
[----:B------:R-:W-:-:S05]  /*0150*/  USHF.L.U32 UR6, UR6, 0x1, URZ ;  /* 0x0000000106067899 */ /* 0x000fca00080006ff */
[----:B------:R-:W-:Y:S01]  /*0160*/  UMOV UR4, UR5 ;  /* 0x0000000500047c82 */ /* 0x000fe20008000000 */
[----:B------:R-:W-:Y:S06]  /*0170*/  BRA.U UP0, `(.L_x_6) ;  /* 0xfffffffd00bc7547 */ /* 0x000fec000b83ffff */
[----:B------:R-:W-:Y:S05]  /*0180*/  EXIT ;  /* 0x000000000000794d */ /* 0x000fea0003800000 */
.L_x_7:
        /* <DEDUP_REMOVED lines=15> */
.L_x_9:


//--------------------- .nv.shared.reserved.0     --------------------------
	.section	.nv.shared.reserved.0,"aw",@nobits
	.weak		__nv_reservedSMEM_offset_0_alias
	.size		__nv_reservedSMEM_offset_0_alias, 0, 64
	.other		__nv_reservedSMEM_offset_0_alias,@"STO_CUDA_RESERVED_SHARED STV_DEFAULT"
__nv_reservedSMEM_offset_0_alias:
	.zero		0
	.zero		64


//--------------------- .nv.constant0._Z16mySumSingleBlockPi --------------------------
	.section	.nv.constant0._Z16mySumSingleBlockPi,"a",@progbits
	.sectionflags	@""
	.align	4
.nv.constant0._Z16mySumSingleBlockPi:
	.zero		904


//--------------------- .nv.constant0._Z14sumSingleBlockPi --------------------------
	.section	.nv.constant0._Z14sumSingleBlockPi,"a",@progbits
	.sectionflags	@""
	.align	4
.nv.constant0._Z14sumSingleBlockPi:
	.zero		904


//--------------------- SYMBOLS --------------------------

	.type		.nv.reservedSmem.offset0,@object
	.size		.nv.reservedSmem.offset0,0x4
